	.headerflags	@"EF_CUDA_TEXMODE_UNIFIED EF_CUDA_64BIT_ADDRESS EF_CUDA_ACCELERATORS EF_CUDA_SM90 EF_CUDA_VIRTUAL_SM(EF_CUDA_SM90)"
	.elftype	@"ET_EXEC"


//--------------------- .nv.info                  --------------------------
	.section	.nv.info,"",@"SHT_CUDA_INFO"
	.align	4


	//----- nvinfo : EIATTR_REGCOUNT
	.align		4
        /*0000*/ 	.byte	0x04, 0x2f
        /*0002*/ 	.short	(.L_2 - .L_1)
	.align		4
.L_1:
        /*0004*/ 	.word	index@(triton_red_fused__to_copy_add_mean_mul_pow_rsqrt_6)
        /*0008*/ 	.word	0x00000020


	//----- nvinfo : EIATTR_MIN_STACK_SIZE
	.align		4
.L_2:
        /*000c*/ 	.byte	0x04, 0x12
        /*000e*/ 	.short	(.L_4 - .L_3)
	.align		4
.L_3:
        /*0010*/ 	.word	index@(triton_red_fused__to_copy_add_mean_mul_pow_rsqrt_6)
        /*0014*/ 	.word	0x00000000


	//----- nvinfo : EIATTR_FRAME_SIZE
	.align		4
.L_4:
        /*0018*/ 	.byte	0x04, 0x11
        /*001a*/ 	.short	(.L_6 - .L_5)
	.align		4
.L_5:
        /*001c*/ 	.word	index@(triton_red_fused__to_copy_add_mean_mul_pow_rsqrt_6)
        /*0020*/ 	.word	0x00000000


	//----- nvinfo : EIATTR_MIN_STACK_SIZE
	.align		4
.L_6:
        /*0024*/ 	.byte	0x04, 0x12
        /*0026*/ 	.short	(.L_8 - .L_7)
	.align		4
.L_7:
        /*0028*/ 	.word	index@(triton_red_fused__to_copy_add_mean_mul_pow_rsqrt_6)
        /*002c*/ 	.word	0x00000000
.L_8:


//--------------------- .nv.info.triton_red_fused__to_copy_add_mean_mul_pow_rsqrt_6 --------------------------
	.section	.nv.info.triton_red_fused__to_copy_add_mean_mul_pow_rsqrt_6,"",@"SHT_CUDA_INFO"
	.sectionflags	@""
	.align	4


	//----- nvinfo : EIATTR_CUDA_API_VERSION
	.align		4
        /*0000*/ 	.byte	0x04, 0x37
        /*0002*/ 	.short	(.L_10 - .L_9)
.L_9:
        /*0004*/ 	.word	0x0000007c


	//----- nvinfo : EIATTR_KPARAM_INFO
	.align		4
.L_10:
        /*0008*/ 	.byte	0x04, 0x17
        /*000a*/ 	.short	(.L_12 - .L_11)
.L_11:
        /*000c*/ 	.word	0x00000000
        /*0010*/ 	.short	0x0007
        /*0012*/ 	.short	0x0030
        /*0014*/ 	.byte	0x00, 0xf4, 0x21, 0x00


	//----- nvinfo : EIATTR_KPARAM_INFO
	.align		4
.L_12:
        /*0018*/ 	.byte	0x04, 0x17
        /*001a*/ 	.short	(.L_14 - .L_13)
.L_13:
        /*001c*/ 	.word	0x00000000
        /*0020*/ 	.short	0x0006
        /*0022*/ 	.short	0x002c
        /*0024*/ 	.byte	0x00, 0xf0, 0x11, 0x00


	//----- nvinfo : EIATTR_KPARAM_INFO
	.align		4
.L_14:
        /*0028*/ 	.byte	0x04, 0x17
        /*002a*/ 	.short	(.L_16 - .L_15)
.L_15:
        /*002c*/ 	.word	0x00000000
        /*0030*/ 	.short	0x0005
        /*0032*/ 	.short	0x0028
        /*0034*/ 	.byte	0x00, 0xf0, 0x11, 0x00


	//----- nvinfo : EIATTR_KPARAM_INFO
	.align		4
.L_16:
        /*0038*/ 	.byte	0x04, 0x17
        /*003a*/ 	.short	(.L_18 - .L_17)
.L_17:
        /*003c*/ 	.word	0x00000000
        /*0040*/ 	.short	0x0004
        /*0042*/ 	.short	0x0020
        /*0044*/ 	.byte	0x00, 0xf4, 0x21, 0x00


	//----- nvinfo : EIATTR_KPARAM_INFO
	.align		4
.L_18:
        /*0048*/ 	.byte	0x04, 0x17
        /*004a*/ 	.short	(.L_20 - .L_19)
.L_19:
        /*004c*/ 	.word	0x00000000
        /*0050*/ 	.short	0x0003
        /*0052*/ 	.short	0x0018
        /*0054*/ 	.byte	0x00, 0xf4, 0x21, 0x00


	//----- nvinfo : EIATTR_KPARAM_INFO
	.align		4
.L_20:
        /*0058*/ 	.byte	0x04, 0x17
        /*005a*/ 	.short	(.L_22 - .L_21)
.L_21:
        /*005c*/ 	.word	0x00000000
        /*0060*/ 	.short	0x0002
        /*0062*/ 	.short	0x0010
        /*0064*/ 	.byte	0x00, 0xf4, 0x21, 0x00


	//----- nvinfo : EIATTR_KPARAM_INFO
	.align		4
.L_22:
        /*0068*/ 	.byte	0x04, 0x17
        /*006a*/ 	.short	(.L_24 - .L_23)
.L_23:
        /*006c*/ 	.word	0x00000000
        /*0070*/ 	.short	0x0001
        /*0072*/ 	.short	0x0008
        /*0074*/ 	.byte	0x00, 0xf4, 0x21, 0x00


	//----- nvinfo : EIATTR_KPARAM_INFO
	.align		4
.L_24:
        /*0078*/ 	.byte	0x04, 0x17
        /*007a*/ 	.short	(.L_26 - .L_25)
.L_25:
        /*007c*/ 	.word	0x00000000
        /*0080*/ 	.short	0x0000
        /*0082*/ 	.short	0x0000
        /*0084*/ 	.byte	0x00, 0xf4, 0x21, 0x00


	//----- nvinfo : EIATTR_SPARSE_MMA_MASK
	.align		4
.L_26:
        /*0088*/ 	.byte	0x03, 0x50
        /*008a*/ 	.short	0x0000


	//----- nvinfo : EIATTR_MAXREG_COUNT
	.align		4
        /*008c*/ 	.byte	0x03, 0x1b
        /*008e*/ 	.short	0x00ff


	//----- nvinfo : EIATTR_COOP_GROUP_MASK_REGIDS
	.align		4
        /*0090*/ 	.byte	0x04, 0x29
        /*0092*/ 	.short	(.L_28 - .L_27)


	//   ....[0]....
.L_27:
        /*0094*/ 	.word	0xffffffff


	//   ....[1]....
        /*0098*/ 	.word	0xffffffff


	//   ....[2]....
        /*009c*/ 	.word	0xffffffff


	//----- nvinfo : EIATTR_COOP_GROUP_INSTR_OFFSETS
	.align		4
.L_28:
        /*00a0*/ 	.byte	0x04, 0x28
        /*00a2*/ 	.short	(.L_30 - .L_29)


	//   ....[0]....
.L_29:
        /*00a4*/ 	.word	0x00001510


	//   ....[1]....
        /*00a8*/ 	.word	0x000015a0


	//   ....[2]....
        /*00ac*/ 	.word	0x00001610


	//----- nvinfo : EIATTR_EXIT_INSTR_OFFSETS
	.align		4
.L_30:
        /*00b0*/ 	.byte	0x04, 0x1c
        /*00b2*/ 	.short	(.L_32 - .L_31)


	//   ....[0]....
.L_31:
        /*00b4*/ 	.word	0x000018f0


	//----- nvinfo : EIATTR_REQNTID
	.align		4
.L_32:
        /*00b8*/ 	.byte	0x04, 0x10
        /*00ba*/ 	.short	(.L_34 - .L_33)
.L_33:
        /*00bc*/ 	.word	0x00000040
        /*00c0*/ 	.word	0x00000001
        /*00c4*/ 	.word	0x00000001


	//----- nvinfo : EIATTR_CRS_STACK_SIZE
	.align		4
.L_34:
        /*00c8*/ 	.byte	0x04, 0x1e
        /*00ca*/ 	.short	(.L_36 - .L_35)
.L_35:
        /*00cc*/ 	.word	0x00000000


	//----- nvinfo : EIATTR_CBANK_PARAM_SIZE
	.align		4
.L_36:
        /*00d0*/ 	.byte	0x03, 0x19
        /*00d2*/ 	.short	0x0038


	//----- nvinfo : EIATTR_PARAM_CBANK
	.align		4
        /*00d4*/ 	.byte	0x04, 0x0a
        /*00d6*/ 	.short	(.L_38 - .L_37)
	.align		4
.L_37:
        /*00d8*/ 	.word	index@(.nv.constant0.triton_red_fused__to_copy_add_mean_mul_pow_rsqrt_6)
        /*00dc*/ 	.short	0x0210
        /*00de*/ 	.short	0x0038


	//----- nvinfo : EIATTR_SW_WAR
	.align		4
.L_38:
        /*00e0*/ 	.byte	0x04, 0x36
        /*00e2*/ 	.short	(.L_40 - .L_39)
.L_39:
        /*00e4*/ 	.word	0x00000008
.L_40:


//--------------------- .nv.callgraph             --------------------------
	.section	.nv.callgraph,"",@"SHT_CUDA_CALLGRAPH"
	.align	4
	.sectionentsize	8
	.align		4
        /*0000*/ 	.word	0x00000000
	.align		4
        /*0004*/ 	.word	0xffffffff
	.align		4
        /*0008*/ 	.word	0x00000000
	.align		4
        /*000c*/ 	.word	0xfffffffe
	.align		4
        /*0010*/ 	.word	0x00000000
	.align		4
        /*0014*/ 	.word	0xfffffffd
	.align		4
        /*0018*/ 	.word	0x00000000
	.align		4
        /*001c*/ 	.word	0xfffffffc


//--------------------- .nv.constant4             --------------------------
	.section	.nv.constant4,"a",@progbits
	.align	8
	.align		8
.nv.constant4:
        /*0000*/ 	.dword	_$_str


//--------------------- .text.triton_red_fused__to_copy_add_mean_mul_pow_rsqrt_6 --------------------------
	.section	.text.triton_red_fused__to_copy_add_mean_mul_pow_rsqrt_6,"ax",@progbits
	.sectionflags	@"SHF_BARRIERS=1"
	.align	128
        .global         triton_red_fused__to_copy_add_mean_mul_pow_rsqrt_6
        .type           triton_red_fused__to_copy_add_mean_mul_pow_rsqrt_6,@function
        .size           triton_red_fused__to_copy_add_mean_mul_pow_rsqrt_6,(.L_x_4 - triton_red_fused__to_copy_add_mean_mul_pow_rsqrt_6)
        .other          triton_red_fused__to_copy_add_mean_mul_pow_rsqrt_6,@"STO_CUDA_ENTRY STV_DEFAULT"
triton_red_fused__to_copy_add_mean_mul_pow_rsqrt_6:
.text.triton_red_fused__to_copy_add_mean_mul_pow_rsqrt_6:
[----:B------:R-:W0:Y:S02]  /*0000*/  LDC R1, c[0x0][0x28] ;  /* 0x00000a00ff017b82 */ /* 0x000e240000000800 */
[----:B------:R-:W1:Y:S01]  /*0010*/  S2R R0, SR_TID.X ;  /* 0x0000000000007919 */ /* 0x000e620000002100 */
[----:B------:R-:W-:Y:S01]  /*0020*/  ULDC UR8, c[0x0][0x238] ;  /* 0x00008e0000087ab9 */ /* 0x000fe20000000800 */
[----:B------:R-:W-:Y:S01]  /*0030*/  ULDC.64 UR6, c[0x0][0x208] ;  /* 0x0000820000067ab9 */ /* 0x000fe20000000a00 */
[----:B------:R-:W2:Y:S01]  /*0040*/  S2R R3, SR_CTAID.X ;  /* 0x0000000000037919 */ /* 0x000ea20000002500 */
[----:B-1----:R-:W-:Y:S02]  /*0050*/  SHF.R.U32.HI R2, RZ, 0x3, R0 ;  /* 0x00000003ff027819 */ /* 0x002fe40000011600 */
[----:B------:R-:W-:Y:S02]  /*0060*/  LOP3.LUT R5, R0, 0x7, RZ, 0xc0, !PT ;  /* 0x0000000700057812 */ /* 0x000fe400078ec0ff */
[----:B--2---:R-:W-:Y:S02]  /*0070*/  SHF.L.U32 R3, R3, 0x2, RZ ;  /* 0x0000000203037819 */ /* 0x004fe400000006ff */
[----:B------:R-:W-:-:S04]  /*0080*/  SGXT.U32 R2, R2, 0x2 ;  /* 0x000000020202781a */ /* 0x000fc80000000000 */
[----:B------:R-:W-:-:S04]  /*0090*/  LOP3.LUT R4, R2, R3, RZ, 0xfc, !PT ;  /* 0x0000000302047212 */ /* 0x000fc800078efcff */
[C---:B------:R-:W-:Y:S02]  /*00a0*/  ISETP.GE.AND P1, PT, R4.reuse, UR8, PT ;  /* 0x0000000804007c0c */ /* 0x040fe4000bf26270 */
[----:B------:R-:W-:-:S11]  /*00b0*/  LEA R6, R4, R5, 0xc ;  /* 0x0000000504067211 */ /* 0x000fd600078e60ff */
[----:B------:R-:W-:Y:S01]  /*00c0*/  @P1 MOV R29, RZ ;  /* 0x000000ff001d1202 */ /* 0x000fe20000000f00 */
[----:B------:R-:W-:Y:S06]  /*00d0*/  @P1 BRA `(.L_x_0) ;  /* 0x0000001400081947 */ /* 0x000fec0003800000 */
[----:B------:R-:W1:Y:S01]  /*00e0*/  LDC.64 R12, c[0x0][0x218] ;  /* 0x00008600ff0c7b82 */ /* 0x000e620000000a00 */
[----:B------:R-:W-:-:S07]  /*00f0*/  IADD3 R17, R6, 0x8, RZ ;  /* 0x0000000806117810 */ /* 0x000fce0007ffe0ff */
[----:B------:R-:W2:Y:S01]  /*0100*/  LDC.64 R14, c[0x0][0x220] ;  /* 0x00008800ff0e7b82 */ /* 0x000ea20000000a00 */
[----:B-1----:R-:W-:-:S04]  /*0110*/  IMAD.WIDE R8, R6, 0x2, R12 ;  /* 0x0000000206087825 */ /* 0x002fc800078e020c */
[C---:B------:R-:W-:Y:S02]  /*0120*/  IMAD.WIDE R10, R17.reuse, 0x2, R12 ;  /* 0x00000002110a7825 */ /* 0x040fe400078e020c */
[----:B------:R-:W3:Y:S02]  /*0130*/  LDG.E.EL.U16 R8, desc[UR6][R8.64] ;  /* 0x0000000608087981 */ /* 0x000ee4000c2e1500 */
[--C-:B--2---:R-:W-:Y:S02]  /*0140*/  IMAD.WIDE R18, R6, 0x2, R14.reuse ;  /* 0x0000000206127825 */ /* 0x104fe400078e020e */
[----:B------:R-:W2:Y:S02]  /*0150*/  LDG.E.EL.U16 R10, desc[UR6][R10.64] ;  /* 0x000000060a0a7981 */ /* 0x000ea4000c2e1500 */
[----:B------:R-:W-:Y:S02]  /*0160*/  IMAD.WIDE R16, R17, 0x2, R14 ;  /* 0x0000000211107825 */ /* 0x000fe400078e020e */
[----:B------:R-:W4:Y:S04]  /*0170*/  LDG.E.EL.U16 R18, desc[UR6][R18.64] ;  /* 0x0000000612127981 */ /* 0x000f28000c2e1500 */
[----:B------:R-:W5:Y:S01]  /*0180*/  LDG.E.EL.U16 R16, desc[UR6][R16.64] ;  /* 0x0000000610107981 */ /* 0x000f62000c2e1500 */
[----:B---3--:R-:W-:-:S02]  /*0190*/  HADD2.F32 R7, -RZ, R8.H0_H0 ;  /* 0x20000008ff077230 */ /* 0x008fc40000004100 */
[----:B--2---:R-:W-:Y:S02]  /*01a0*/  HADD2.F32 R21, -RZ, R10.H0_H0 ;  /* 0x2000000aff157230 */ /* 0x004fe40000004100 */
[----:B----4-:R-:W-:Y:S02]  /*01b0*/  HADD2.F32 R20, -RZ, R18.H0_H0 ;  /* 0x20000012ff147230 */ /* 0x010fe40000004100 */
[----:B-----5:R-:W-:-:S03]  /*01c0*/  HADD2.F32 R22, -RZ, R16.H0_H0 ;  /* 0x20000010ff167230 */ /* 0x020fc60000004100 */
[----:B------:R-:W-:Y:S01]  /*01d0*/  FADD R7, R7, R20 ;  /* 0x0000001407077221 */ /* 0x000fe20000000000 */
[----:B------:R-:W-:Y:S01]  /*01e0*/  HFMA2.MMA R8, -RZ, RZ, 0, 4.76837158203125e-07 ;  /* 0x00000008ff087435 */ /* 0x000fe200000001ff */
[----:B------:R-:W-:Y:S02]  /*01f0*/  FADD R22, R21, R22 ;  /* 0x0000001615167221 */ /* 0x000fe40000000000 */
[----:B------:R-:W-:-:S04]  /*0200*/  FFMA R7, R7, R7, RZ ;  /* 0x0000000707077223 */ /* 0x000fc800000000ff */
[----:B------:R-:W-:-:S07]  /*0210*/  FFMA R29, R22, R22, R7 ;  /* 0x00000016161d7223 */ /* 0x000fce0000000007 */
.L_x_1:
[----:B------:R-:W-:Y:S02]  /*0220*/  IADD3 R7, R8, 0x8, RZ ;  /* 0x0000000808077810 */ /* 0x000fe40007ffe0ff */
[----:B------:R-:W-:Y:S02]  /*0230*/  IADD3 R9, R8, 0x10, RZ ;  /* 0x0000001008097810 */ /* 0x000fe40007ffe0ff */
[C---:B------:R-:W-:Y:S02]  /*0240*/  LOP3.LUT R7, R6.reuse, R7, RZ, 0xfc, !PT ;  /* 0x0000000706077212 */ /* 0x040fe400078efcff */
[----:B------:R-:W-:-:S03]  /*0250*/  LOP3.LUT R9, R6, R9, RZ, 0xfc, !PT ;  /* 0x0000000906097212 */ /* 0x000fc600078efcff */
[----:B------:R-:W-:-:S04]  /*0260*/  IMAD.WIDE R16, R7, 0x2, R12 ;  /* 0x0000000207107825 */ /* 0x000fc800078e020c */
[----:B------:R-:W-:Y:S01]  /*0270*/  IMAD.WIDE R10, R7, 0x2, R14 ;  /* 0x00000002070a7825 */ /* 0x000fe200078e020e */
[----:B------:R-:W-:Y:S01]  /*0280*/  IADD3 R7, R8, 0x18, RZ ;  /* 0x0000001808077810 */ /* 0x000fe20007ffe0ff */
[----:B------:R-:W2:Y:S02]  /*0290*/  LDG.E.EL.U16 R25, desc[UR6][R16.64] ;  /* 0x0000000610197981 */ /* 0x000ea4000c2e1500 */
[C---:B------:R-:W-:Y:S01]  /*02a0*/  IMAD.WIDE R18, R9.reuse, 0x2, R12 ;  /* 0x0000000209127825 */ /* 0x040fe200078e020c */
[----:B------:R-:W-:Y:S01]  /*02b0*/  LOP3.LUT R7, R6, R7, RZ, 0xfc, !PT ;  /* 0x0000000706077212 */ /* 0x000fe200078efcff */
[----:B------:R-:W3:Y:S02]  /*02c0*/  LDG.E.EL.U16 R24, desc[UR6][R10.64] ;  /* 0x000000060a187981 */ /* 0x000ee4000c2e1500 */
[--C-:B------:R-:W-:Y:S02]  /*02d0*/  IMAD.WIDE R22, R9, 0x2, R14.reuse ;  /* 0x0000000209167825 */ /* 0x100fe400078e020e */
[----:B------:R1:W4:Y:S02]  /*02e0*/  LDG.E.EL.U16 R27, desc[UR6][R18.64] ;  /* 0x00000006121b7981 */ /* 0x000324000c2e1500 */
[----:B------:R-:W-:-:S02]  /*02f0*/  IMAD.WIDE R20, R7, 0x2, R14 ;  /* 0x0000000207147825 */ /* 0x000fc400078e020e */
[----:B------:R5:W4:Y:S02]  /*0300*/  LDG.E.EL.U16 R26, desc[UR6][R22.64] ;  /* 0x00000006161a7981 */ /* 0x000b24000c2e1500 */
[----:B-1----:R-:W-:Y:S01]  /*0310*/  IMAD.WIDE R18, R7, 0x2, R12 ;  /* 0x0000000207127825 */ /* 0x002fe200078e020c */
[----:B------:R-:W-:Y:S01]  /*0320*/  IADD3 R11, R8, 0x20, RZ ;  /* 0x00000020080b7810 */ /* 0x000fe20007ffe0ff */
[----:B------:R1:W4:Y:S04]  /*0330*/  LDG.E.EL.U16 R7, desc[UR6][R20.64] ;  /* 0x0000000614077981 */ /* 0x000328000c2e1500 */
[----:B------:R1:W4:Y:S01]  /*0340*/  LDG.E.EL.U16 R9, desc[UR6][R18.64] ;  /* 0x0000000612097981 */ /* 0x000322000c2e1500 */
[----:B------:R-:W-:Y:S02]  /*0350*/  LOP3.LUT R17, R6, R11, RZ, 0xfc, !PT ;  /* 0x0000000b06117212 */ /* 0x000fe400078efcff */
[----:B------:R-:W-:-:S03]  /*0360*/  IADD3 R28, R8, 0x28, RZ ;  /* 0x00000028081c7810 */ /* 0x000fc60007ffe0ff */
[----:B------:R-:W-:-:S04]  /*0370*/  IMAD.WIDE R10, R17, 0x2, R12 ;  /* 0x00000002110a7825 */ /* 0x000fc800078e020c */
[----:B------:R-:W-:Y:S01]  /*0380*/  IMAD.WIDE R16, R17, 0x2, R14 ;  /* 0x0000000211107825 */ /* 0x000fe200078e020e */
[----:B0----5:R-:W-:Y:S01]  /*0390*/  LOP3.LUT R23, R6, R28, RZ, 0xfc, !PT ;  /* 0x0000001c06177212 */ /* 0x021fe200078efcff */
[----:B------:R-:W5:Y:S01]  /*03a0*/  LDG.E.EL.U16 R11, desc[UR6][R10.64] ;  /* 0x000000060a0b7981 */ /* 0x000f62000c2e1500 */
[----:B-1----:R-:W-:-:S03]  /*03b0*/  IADD3 R21, R8, 0x30, RZ ;  /* 0x0000003008157810 */ /* 0x002fc60007ffe0ff */
[C---:B------:R-:W-:Y:S01]  /*03c0*/  IMAD.WIDE R18, R23.reuse, 0x2, R14 ;  /* 0x0000000217127825 */ /* 0x040fe200078e020e */
[----:B------:R0:W5:Y:S05]  /*03d0*/  LDG.E.EL.U16 R10, desc[UR6][R16.64] ;  /* 0x00000006100a7981 */ /* 0x00016a000c2e1500 */
[----:B------:R-:W5:Y:S01]  /*03e0*/  LDG.E.EL.U16 R18, desc[UR6][R18.64] ;  /* 0x0000000612127981 */ /* 0x000f62000c2e1500 */
[----:B0-----:R-:W-:Y:S01]  /*03f0*/  IMAD.WIDE R16, R23, 0x2, R12 ;  /* 0x0000000217107825 */ /* 0x001fe200078e020c */
[----:B------:R-:W-:-:S04]  /*0400*/  LOP3.LUT R23, R6, R21, RZ, 0xfc, !PT ;  /* 0x0000001506177212 */ /* 0x000fc800078efcff */
[----:B------:R0:W5:Y:S01]  /*0410*/  LDG.E.EL.U16 R28, desc[UR6][R16.64] ;  /* 0x00000006101c7981 */ /* 0x000162000c2e1500 */
[----:B------:R-:W-:-:S04]  /*0420*/  IMAD.WIDE R20, R23, 0x2, R12 ;  /* 0x0000000217147825 */ /* 0x000fc800078e020c */
[----:B------:R-:W-:Y:S01]  /*0430*/  IMAD.WIDE R22, R23, 0x2, R14 ;  /* 0x0000000217167825 */ /* 0x000fe200078e020e */
[----:B------:R1:W5:Y:S05]  /*0440*/  LDG.E.EL.U16 R19, desc[UR6][R20.64] ;  /* 0x0000000614137981 */ /* 0x00036a000c2e1500 */
[----:B------:R-:W5:Y:S01]  /*0450*/  LDG.E.EL.U16 R22, desc[UR6][R22.64] ;  /* 0x0000000616167981 */ /* 0x000f62000c2e1500 */
[----:B0-----:R-:W-:-:S04]  /*0460*/  IADD3 R17, R8, 0x38, RZ ;  /* 0x0000003808117810 */ /* 0x001fc80007ffe0ff */
[----:B------:R-:W-:Y:S02]  /*0470*/  LOP3.LUT R17, R6, R17, RZ, 0xfc, !PT ;  /* 0x0000001106117212 */ /* 0x000fe400078efcff */
[----:B-1----:R-:W-:-:S04]  /*0480*/  IADD3 R21, R8, 0x40, RZ ;  /* 0x0000004008157810 */ /* 0x002fc80007ffe0ff */
[----:B------:R-:W-:Y:S01]  /*0490*/  LOP3.LUT R21, R6, R21, RZ, 0xfc, !PT ;  /* 0x0000001506157212 */ /* 0x000fe200078efcff */
[----:B--2---:R-:W-:Y:S02]  /*04a0*/  HADD2.F32 R25, -RZ, R25.H0_H0 ;  /* 0x20000019ff197230 */ /* 0x004fe40000004100 */
[----:B---3--:R-:W-:-:S05]  /*04b0*/  HADD2.F32 R24, -RZ, R24.H0_H0 ;  /* 0x20000018ff187230 */ /* 0x008fca0000004100 */
[----:B------:R-:W-:Y:S01]  /*04c0*/  FADD R24, R25, R24 ;  /* 0x0000001819187221 */ /* 0x000fe20000000000 */
[----:B----4-:R-:W-:Y:S02]  /*04d0*/  HADD2.F32 R27, -RZ, R27.H0_H0 ;  /* 0x2000001bff1b7230 */ /* 0x010fe40000004100 */
[----:B------:R-:W-:Y:S02]  /*04e0*/  HADD2.F32 R26, -RZ, R26.H0_H0 ;  /* 0x2000001aff1a7230 */ /* 0x000fe40000004100 */
[----:B------:R-:W-:Y:S01]  /*04f0*/  FFMA R29, R24, R24, R29 ;  /* 0x00000018181d7223 */ /* 0x000fe2000000001d */
[----:B------:R-:W-:-:S04]  /*0500*/  IMAD.WIDE R24, R17, 0x2, R12 ;  /* 0x0000000211187825 */ /* 0x000fc800078e020c */
[----:B------:R-:W-:-:S04]  /*0510*/  IMAD.WIDE R16, R17, 0x2, R14 ;  /* 0x0000000211107825 */ /* 0x000fc800078e020e */
[----:B------:R-:W-:Y:S02]  /*0520*/  HADD2.F32 R20, -RZ, R7.H0_H0 ;  /* 0x20000007ff147230 */ /* 0x000fe40000004100 */
[----:B------:R-:W-:Y:S02]  /*0530*/  HADD2.F32 R9, -RZ, R9.H0_H0 ;  /* 0x20000009ff097230 */ /* 0x000fe40000004100 */
[----:B------:R-:W-:Y:S01]  /*0540*/  FADD R26, R27, R26 ;  /* 0x0000001a1b1a7221 */ /* 0x000fe20000000000 */
[----:B------:R0:W2:Y:S01]  /*0550*/  LDG.E.EL.U16 R23, desc[UR6][R24.64] ;  /* 0x0000000618177981 */ /* 0x0000a2000c2e1500 */
[----:B------:R-:W-:Y:S01]  /*0560*/  IADD3 R27, R8, 0x48, RZ ;  /* 0x00000048081b7810 */ /* 0x000fe20007ffe0ff */
[----:B------:R-:W-:Y:S02]  /*0570*/  FADD R9, R9, R20 ;  /* 0x0000001409097221 */ /* 0x000fe40000000000 */
[----:B------:R1:W3:Y:S01]  /*0580*/  LDG.E.EL.U16 R7, desc[UR6][R16.64] ;  /* 0x0000000610077981 */ /* 0x0002e2000c2e1500 */
[----:B------:R-:W-:Y:S01]  /*0590*/  LOP3.LUT R27, R6, R27, RZ, 0xfc, !PT ;  /* 0x0000001b061b7212 */ /* 0x000fe200078efcff */
[----:B0-----:R-:W-:-:S04]  /*05a0*/  IMAD.WIDE R24, R21, 0x2, R12 ;  /* 0x0000000215187825 */ /* 0x001fc800078e020c */
[----:B------:R-:W-:-:S04]  /*05b0*/  IMAD.WIDE R20, R21, 0x2, R14 ;  /* 0x0000000215147825 */ /* 0x000fc800078e020e */
[----:B------:R-:W-:Y:S01]  /*05c0*/  FFMA R29, R26, R26, R29 ;  /* 0x0000001a1a1d7223 */ /* 0x000fe2000000001d */
[----:B------:R-:W4:Y:S01]  /*05d0*/  LDG.E.EL.U16 R24, desc[UR6][R24.64] ;  /* 0x0000000618187981 */ /* 0x000f22000c2e1500 */
[----:B-1----:R-:W-:-:S03]  /*05e0*/  IMAD.WIDE R16, R27, 0x2, R12 ;  /* 0x000000021b107825 */ /* 0x002fc600078e020c */
[----:B------:R0:W4:Y:S01]  /*05f0*/  LDG.E.EL.U16 R20, desc[UR6][R20.64] ;  /* 0x0000000614147981 */ /* 0x000122000c2e1500 */
[----:B------:R-:W-:Y:S01]  /*0600*/  FFMA R29, R9, R9, R29 ;  /* 0x00000009091d7223 */ /* 0x000fe2000000001d */
[----:B-----5:R-:W-:Y:S01]  /*0610*/  HADD2.F32 R11, -RZ, R11.H0_H0 ;  /* 0x2000000bff0b7230 */ /* 0x020fe20000004100 */
[----:B------:R-:W-:Y:S01]  /*0620*/  IADD3 R9, R8, 0x50, RZ ;  /* 0x0000005008097810 */ /* 0x000fe20007ffe0ff */
[----:B------:R-:W-:Y:S01]  /*0630*/  HADD2.F32 R10, -RZ, R10.H0_H0 ;  /* 0x2000000aff0a7230 */ /* 0x000fe20000004100 */
[----:B------:R-:W5:Y:S01]  /*0640*/  LDG.E.EL.U16 R16, desc[UR6][R16.64] ;  /* 0x0000000610107981 */ /* 0x000f62000c2e1500 */
[----:B------:R-:W-:Y:S01]  /*0650*/  IMAD.WIDE R26, R27, 0x2, R14 ;  /* 0x000000021b1a7825 */ /* 0x000fe200078e020e */
[----:B------:R-:W-:-:S03]  /*0660*/  LOP3.LUT R9, R6, R9, RZ, 0xfc, !PT ;  /* 0x0000000906097212 */ /* 0x000fc600078efcff */
[----:B------:R-:W-:Y:S02]  /*0670*/  FADD R10, R11, R10 ;  /* 0x0000000a0b0a7221 */ /* 0x000fe40000000000 */
[----:B------:R1:W5:Y:S02]  /*0680*/  LDG.E.EL.U16 R26, desc[UR6][R26.64] ;  /* 0x000000061a1a7981 */ /* 0x000364000c2e1500 */
[----:B0-----:R-:W-:Y:S01]  /*0690*/  FFMA R21, R10, R10, R29 ;  /* 0x0000000a0a157223 */ /* 0x001fe2000000001d */
[----:B------:R-:W-:-:S04]  /*06a0*/  IMAD.WIDE R10, R9, 0x2, R14 ;  /* 0x00000002090a7825 */ /* 0x000fc800078e020e */
[----:B------:R-:W-:Y:S01]  /*06b0*/  HADD2.F32 R25, -RZ, R28.H0_H0 ;  /* 0x2000001cff197230 */ /* 0x000fe20000004100 */
[----:B------:R0:W5:Y:S01]  /*06c0*/  LDG.E.EL.U16 R17, desc[UR6][R10.64] ;  /* 0x000000060a117981 */ /* 0x000162000c2e1500 */
[----:B------:R-:W-:Y:S01]  /*06d0*/  IMAD.WIDE R28, R9, 0x2, R12 ;  /* 0x00000002091c7825 */ /* 0x000fe200078e020c */
[----:B-1----:R-:W-:-:S03]  /*06e0*/  IADD3 R27, R8, 0x58, RZ ;  /* 0x00000058081b7810 */ /* 0x002fc60007ffe0ff */
[----:B------:R-:W-:Y:S01]  /*06f0*/  HADD2.F32 R18, -RZ, R18.H0_H0 ;  /* 0x20000012ff127230 */ /* 0x000fe20000004100 */
[----:B------:R1:W5:Y:S01]  /*0700*/  LDG.E.EL.U16 R9, desc[UR6][R28.64] ;  /* 0x000000061c097981 */ /* 0x000362000c2e1500 */
[----:B------:R-:W-:Y:S01]  /*0710*/  HADD2.F32 R19, -RZ, R19.H0_H0 ;  /* 0x20000013ff137230 */ /* 0x000fe20000004100 */
[----:B------:R-:W-:Y:S01]  /*0720*/  LOP3.LUT R27, R6, R27, RZ, 0xfc, !PT ;  /* 0x0000001b061b7212 */ /* 0x000fe200078efcff */
[----:B------:R-:W-:Y:S02]  /*0730*/  HADD2.F32 R22, -RZ, R22.H0_H0 ;  /* 0x20000016ff167230 */ /* 0x000fe40000004100 */
[----:B------:R-:W-:Y:S01]  /*0740*/  FADD R18, R25, R18 ;  /* 0x0000001219127221 */ /* 0x000fe20000000000 */
[----:B------:R-:W-:-:S03]  /*0750*/  IADD3 R25, R8, 0x60, RZ ;  /* 0x0000006008197810 */ /* 0x000fc60007ffe0ff */
[----:B------:R-:W-:Y:S01]  /*0760*/  FFMA R21, R18, R18, R21 ;  /* 0x0000001212157223 */ /* 0x000fe20000000015 */
[----:B------:R-:W-:Y:S01]  /*0770*/  FADD R22, R19, R22 ;  /* 0x0000001613167221 */ /* 0x000fe20000000000 */
[----:B------:R-:W-:-:S04]  /*0780*/  IMAD.WIDE R18, R27, 0x2, R12 ;  /* 0x000000021b127825 */ /* 0x000fc800078e020c */
[--C-:B0-----:R-:W-:Y:S01]  /*0790*/  IMAD.WIDE R10, R27, 0x2, R14.reuse ;  /* 0x000000021b0a7825 */ /* 0x101fe200078e020e */
[----:B------:R-:W-:Y:S01]  /*07a0*/  LOP3.LUT R25, R6, R25, RZ, 0xfc, !PT ;  /* 0x0000001906197212 */ /* 0x000fe200078efcff */
[----:B------:R-:W5:Y:S04]  /*07b0*/  LDG.E.EL.U16 R18, desc[UR6][R18.64] ;  /* 0x0000000612127981 */ /* 0x000f68000c2e1500 */
[----:B------:R0:W5:Y:S01]  /*07c0*/  LDG.E.EL.U16 R27, desc[UR6][R10.64] ;  /* 0x000000060a1b7981 */ /* 0x000162000c2e1500 */
[----:B-1----:R-:W-:-:S06]  /*07d0*/  IMAD.WIDE R28, R25, 0x2, R14 ;  /* 0x00000002191c7825 */ /* 0x002fcc00078e020e */
[----:B------:R-:W5:Y:S01]  /*07e0*/  LDG.E.EL.U16 R28, desc[UR6][R28.64] ;  /* 0x000000061c1c7981 */ /* 0x000f62000c2e1500 */
[----:B0-----:R-:W-:-:S05]  /*07f0*/  IMAD.WIDE R10, R25, 0x2, R12 ;  /* 0x00000002190a7825 */ /* 0x001fca00078e020c */
[----:B------:R0:W5:Y:S01]  /*0800*/  LDG.E.EL.U16 R19, desc[UR6][R10.64] ;  /* 0x000000060a137981 */ /* 0x000162000c2e1500 */
[----:B------:R-:W-:Y:S01]  /*0810*/  FFMA R21, R22, R22, R21 ;  /* 0x0000001616157223 */ /* 0x000fe20000000015 */
[----:B------:R-:W-:-:S04]  /*0820*/  IADD3 R25, R8, 0x68, RZ ;  /* 0x0000006808197810 */ /* 0x000fc80007ffe0ff */
[----:B------:R-:W-:-:S05]  /*0830*/  LOP3.LUT R25, R6, R25, RZ, 0xfc, !PT ;  /* 0x0000001906197212 */ /* 0x000fca00078efcff */
[----:B0-----:R-:W-:-:S04]  /*0840*/  IMAD.WIDE R10, R25, 0x2, R12 ;  /* 0x00000002190a7825 */ /* 0x001fc800078e020c */
[----:B--2---:R-:W-:Y:S02]  /*0850*/  HADD2.F32 R23, -RZ, R23.H0_H0 ;  /* 0x20000017ff177230 */ /* 0x004fe40000004100 */
[----:B---3--:R-:W-:-:S05]  /*0860*/  HADD2.F32 R7, -RZ, R7.H0_H0 ;  /* 0x20000007ff077230 */ /* 0x008fca0000004100 */
[----:B------:R-:W-:Y:S01]  /*0870*/  FADD R22, R23, R7 ;  /* 0x0000000717167221 */ /* 0x000fe20000000000 */
[----:B----4-:R-:W-:Y:S02]  /*0880*/  HADD2.F32 R24, -RZ, R24.H0_H0 ;  /* 0x20000018ff187230 */ /* 0x010fe40000004100 */
[----:B------:R-:W-:Y:S02]  /*0890*/  HADD2.F32 R7, -RZ, R20.H0_H0 ;  /* 0x20000014ff077230 */ /* 0x000fe40000004100 */
[----:B------:R-:W-:-:S03]  /*08a0*/  FFMA R20, R22, R22, R21 ;  /* 0x0000001616147223 */ /* 0x000fc60000000015 */
[----:B------:R-:W-:Y:S01]  /*08b0*/  FADD R24, R24, R7 ;  /* 0x0000000718187221 */ /* 0x000fe20000000000 */
[----:B-----5:R-:W-:Y:S01]  /*08c0*/  HADD2.F32 R22, -RZ, R16.H0_H0 ;  /* 0x20000010ff167230 */ /* 0x020fe20000004100 */
[----:B------:R-:W-:Y:S01]  /*08d0*/  IADD3 R21, R8, 0x70, RZ ;  /* 0x0000007008157810 */ /* 0x000fe20007ffe0ff */
[----:B------:R0:W2:Y:S01]  /*08e0*/  LDG.E.EL.U16 R7, desc[UR6][R10.64] ;  /* 0x000000060a077981 */ /* 0x0000a2000c2e1500 */
[----:B------:R-:W-:Y:S01]  /*08f0*/  FFMA R16, R24, R24, R20 ;  /* 0x0000001818107223 */ /* 0x000fe20000000014 */
[----:B------:R-:W-:Y:S01]  /*0900*/  IMAD.WIDE R24, R25, 0x2, R14 ;  /* 0x0000000219187825 */ /* 0x000fe200078e020e */
[----:B------:R-:W-:-:S03]  /*0910*/  LOP3.LUT R21, R6, R21, RZ, 0xfc, !PT ;  /* 0x0000001506157212 */ /* 0x000fc600078efcff */
[----:B------:R-:W-:Y:S02]  /*0920*/  HADD2.F32 R23, -RZ, R26.H0_H0 ;  /* 0x2000001aff177230 */ /* 0x000fe40000004100 */
[----:B------:R1:W3:Y:S01]  /*0930*/  LDG.E.EL.U16 R24, desc[UR6][R24.64] ;  /* 0x0000000618187981 */ /* 0x0002e2000c2e1500 */
[----:B0-----:R-:W-:Y:S02]  /*0940*/  IADD3 R11, R8, 0x78, RZ ;  /* 0x00000078080b7810 */ /* 0x001fe40007ffe0ff */
[----:B------:R-:W-:Y:S01]  /*0950*/  FADD R26, R22, R23 ;  /* 0x00000017161a7221 */ /* 0x000fe20000000000 */
[----:B------:R-:W-:Y:S01]  /*0960*/  IMAD.WIDE R22, R21, 0x2, R12 ;  /* 0x0000000215167825 */ /* 0x000fe200078e020c */
[----:B------:R-:W-:-:S03]  /*0970*/  LOP3.LUT R11, R6, R11, RZ, 0xfc, !PT ;  /* 0x0000000b060b7212 */ /* 0x000fc600078efcff */
[----:B------:R-:W-:Y:S02]  /*0980*/  HADD2.F32 R10, -RZ, R17.H0_H0 ;  /* 0x20000011ff0a7230 */ /* 0x000fe40000004100 */
[----:B------:R-:W-:Y:S02]  /*0990*/  HADD2.F32 R9, -RZ, R9.H0_H0 ;  /* 0x20000009ff097230 */ /* 0x000fe40000004100 */
[----:B------:R-:W-:Y:S01]  /*09a0*/  FFMA R26, R26, R26, R16 ;  /* 0x0000001a1a1a7223 */ /* 0x000fe20000000010 */
[----:B------:R-:W-:Y:S01]  /*09b0*/  IMAD.WIDE R20, R21, 0x2, R14 ;  /* 0x0000000215147825 */ /* 0x000fe200078e020e */
[----:B------:R0:W4:Y:S03]  /*09c0*/  LDG.E.EL.U16 R22, desc[UR6][R22.64] ;  /* 0x0000000616167981 */ /* 0x000126000c2e1500 */
[----:B-1----:R-:W-:Y:S01]  /*09d0*/  FADD R25, R9, R10 ;  /* 0x0000000a09197221 */ /* 0x002fe20000000000 */
[C---:B------:R-:W-:Y:S01]  /*09e0*/  IMAD.WIDE R16, R11.reuse, 0x2, R12 ;  /* 0x000000020b107825 */ /* 0x040fe200078e020c */
[----:B------:R1:W5:Y:S03]  /*09f0*/  LDG.E.EL.U16 R29, desc[UR6][R20.64] ;  /* 0x00000006141d7981 */ /* 0x000366000c2e1500 */
[----:B------:R-:W-:-:S02]  /*0a00*/  IMAD.WIDE R10, R11, 0x2, R14 ;  /* 0x000000020b0a7825 */ /* 0x000fc400078e020e */
[----:B------:R-:W5:Y:S01]  /*0a10*/  LDG.E.EL.U16 R16, desc[UR6][R16.64] ;  /* 0x0000000610107981 */ /* 0x000f62000c2e1500 */
[----:B0-----:R-:W-:-:S03]  /*0a20*/  IADD3 R23, R8, 0x80, RZ ;  /* 0x0000008008177810 */ /* 0x001fc60007ffe0ff */
[----:B------:R0:W5:Y:S01]  /*0a30*/  LDG.E.EL.U16 R9, desc[UR6][R10.64] ;  /* 0x000000060a097981 */ /* 0x000162000c2e1500 */
[----:B------:R-:W-:Y:S01]  /*0a40*/  LOP3.LUT R23, R6, R23, RZ, 0xfc, !PT ;  /* 0x0000001706177212 */ /* 0x000fe200078efcff */
[----:B------:R-:W-:Y:S01]  /*0a50*/  FFMA R25, R25, R25, R26 ;  /* 0x0000001919197223 */ /* 0x000fe2000000001a */
[----:B------:R-:W-:-:S03]  /*0a60*/  HADD2.F32 R18, -RZ, R18.H0_H0 ;  /* 0x20000012ff127230 */ /* 0x000fc60000004100 */
[----:B-1----:R-:W-:-:S04]  /*0a70*/  IMAD.WIDE R20, R23, 0x2, R14 ;  /* 0x0000000217147825 */ /* 0x002fc800078e020e */
[----:B0-----:R-:W-:Y:S02]  /*0a80*/  HADD2.F32 R11, -RZ, R27.H0_H0 ;  /* 0x2000001bff0b7230 */ /* 0x001fe40000004100 */
[----:B------:R-:W-:Y:S02]  /*0a90*/  IMAD.WIDE R26, R23, 0x2, R12 ;  /* 0x00000002171a7825 */ /* 0x000fe400078e020c */
[----:B------:R0:W5:Y:S02]  /*0aa0*/  LDG.E.EL.U16 R23, desc[UR6][R20.64] ;  /* 0x0000000614177981 */ /* 0x000164000c2e1500 */
[----:B------:R-:W-:Y:S01]  /*0ab0*/  FADD R18, R18, R11 ;  /* 0x0000000b12127221 */ /* 0x000fe20000000000 */
[----:B------:R-:W-:Y:S01]  /*0ac0*/  IADD3 R11, R8, 0x88, RZ ;  /* 0x00000088080b7810 */ /* 0x000fe20007ffe0ff */
[----:B------:R-:W5:Y:S01]  /*0ad0*/  LDG.E.EL.U16 R26, desc[UR6][R26.64] ;  /* 0x000000061a1a7981 */ /* 0x000f62000c2e1500 */
[----:B------:R-:W-:Y:S02]  /*0ae0*/  HADD2.F32 R17, -RZ, R19.H0_H0 ;  /* 0x20000013ff117230 */ /* 0x000fe40000004100 */
[----:B------:R-:W-:Y:S01]  /*0af0*/  LOP3.LUT R11, R6, R11, RZ, 0xfc, !PT ;  /* 0x0000000b060b7212 */ /* 0x000fe200078efcff */
[----:B------:R-:W-:Y:S01]  /*0b00*/  HADD2.F32 R10, -RZ, R28.H0_H0 ;  /* 0x2000001cff0a7230 */ /* 0x000fe20000004100 */
[----:B------:R-:W-:Y:S01]  /*0b10*/  IADD3 R19, R8, 0x90, RZ ;  /* 0x0000009008137810 */ /* 0x000fe20007ffe0ff */
[----:B------:R-:W-:-:S03]  /*0b20*/  FFMA R28, R18, R18, R25 ;  /* 0x00000012121c7223 */ /* 0x000fc60000000019 */
[----:B------:R-:W-:Y:S01]  /*0b30*/  LOP3.LUT R25, R6, R19, RZ, 0xfc, !PT ;  /* 0x0000001306197212 */ /* 0x000fe200078efcff */
[----:B------:R-:W-:Y:S01]  /*0b40*/  FADD R17, R17, R10 ;  /* 0x0000000a11117221 */ /* 0x000fe20000000000 */
[----:B------:R-:W-:-:S04]  /*0b50*/  IMAD.WIDE R18, R11, 0x2, R12 ;  /* 0x000000020b127825 */ /* 0x000fc800078e020c */
[--C-:B------:R-:W-:Y:S02]  /*0b60*/  IMAD.WIDE R10, R11, 0x2, R14.reuse ;  /* 0x000000020b0a7825 */ /* 0x100fe400078e020e */
[----:B------:R-:W5:Y:S04]  /*0b70*/  LDG.E.EL.U16 R18, desc[UR6][R18.64] ;  /* 0x0000000612127981 */ /* 0x000f68000c2e1500 */
[----:B------:R1:W5:Y:S01]  /*0b80*/  LDG.E.EL.U16 R27, desc[UR6][R10.64] ;  /* 0x000000060a1b7981 */ /* 0x000362000c2e1500 */
[----:B0-----:R-:W-:-:S06]  /*0b90*/  IMAD.WIDE R20, R25, 0x2, R14 ;  /* 0x0000000219147825 */ /* 0x001fcc00078e020e */
[----:B------:R-:W5:Y:S01]  /*0ba0*/  LDG.E.EL.U16 R20, desc[UR6][R20.64] ;  /* 0x0000000614147981 */ /* 0x000f62000c2e1500 */
[----:B-1----:R-:W-:-:S05]  /*0bb0*/  IMAD.WIDE R10, R25, 0x2, R12 ;  /* 0x00000002190a7825 */ /* 0x002fca00078e020c */
[----:B------:R0:W5:Y:S01]  /*0bc0*/  LDG.E.EL.U16 R19, desc[UR6][R10.64] ;  /* 0x000000060a137981 */ /* 0x000162000c2e1500 */
[----:B------:R-:W-:Y:S01]  /*0bd0*/  FFMA R28, R17, R17, R28 ;  /* 0x00000011111c7223 */ /* 0x000fe2000000001c */
[----:B--2---:R-:W-:Y:S01]  /*0be0*/  HADD2.F32 R17, -RZ, R7.H0_H0 ;  /* 0x20000007ff117230 */ /* 0x004fe20000004100 */
[----:B------:R-:W-:Y:S01]  /*0bf0*/  IADD3 R7, R8, 0x98, RZ ;  /* 0x0000009808077810 */ /* 0x000fe20007ffe0ff */
[----:B---3--:R-:W-:-:S03]  /*0c00*/  HADD2.F32 R24, -RZ, R24.H0_H0 ;  /* 0x20000018ff187230 */ /* 0x008fc60000004100 */
[----:B------:R-:W-:Y:S02]  /*0c10*/  LOP3.LUT R7, R6, R7, RZ, 0xfc, !PT ;  /* 0x0000000706077212 */ /* 0x000fe400078efcff */
[----:B------:R-:W-:-:S04]  /*0c20*/  FADD R17, R17, R24 ;  /* 0x0000001811117221 */ /* 0x000fc80000000000 */
[----:B------:R-:W-:Y:S01]  /*0c30*/  FFMA R28, R17, R17, R28 ;  /* 0x00000011111c7223 */ /* 0x000fe2000000001c */
[----:B------:R-:W-:Y:S01]  /*0c40*/  IADD3 R17, R8, 0xa0, RZ ;  /* 0x000000a008117810 */ /* 0x000fe20007ffe0ff */
[----:B----4-:R-:W-:Y:S02]  /*0c50*/  HADD2.F32 R22, -RZ, R22.H0_H0 ;  /* 0x20000016ff167230 */ /* 0x010fe40000004100 */
[----:B-----5:R-:W-:Y:S01]  /*0c60*/  HADD2.F32 R29, -RZ, R29.H0_H0 ;  /* 0x2000001dff1d7230 */ /* 0x020fe20000004100 */
[----:B------:R-:W-:Y:S01]  /*0c70*/  LOP3.LUT R17, R6, R17, RZ, 0xfc, !PT ;  /* 0x0000001106117212 */ /* 0x000fe200078efcff */
[----:B0-----:R-:W-:-:S04]  /*0c80*/  IMAD.WIDE R10, R7, 0x2, R14 ;  /* 0x00000002070a7825 */ /* 0x001fc800078e020e */
[----:B------:R-:W-:Y:S01]  /*0c90*/  FADD R21, R22, R29 ;  /* 0x0000001d16157221 */ /* 0x000fe20000000000 */
[----:B------:R-:W-:Y:S02]  /*0ca0*/  HADD2.F32 R16, -RZ, R16.H0_H0 ;  /* 0x20000010ff107230 */ /* 0x000fe40000004100 */
[----:B------:R-:W-:Y:S02]  /*0cb0*/  HADD2.F32 R9, -RZ, R9.H0_H0 ;  /* 0x20000009ff097230 */ /* 0x000fe40000004100 */
[----:B------:R-:W-:Y:S01]  /*0cc0*/  FFMA R22, R21, R21, R28 ;  /* 0x0000001515167223 */ /* 0x000fe2000000001c */
[--C-:B------:R-:W-:Y:S02]  /*0cd0*/  IMAD.WIDE R24, R7, 0x2, R12.reuse ;  /* 0x0000000207187825 */ /* 0x100fe400078e020c */
[----:B------:R0:W2:Y:S02]  /*0ce0*/  LDG.E.EL.U16 R7, desc[UR6][R10.64] ;  /* 0x000000060a077981 */ /* 0x0000a4000c2e1500 */
[C---:B------:R-:W-:Y:S01]  /*0cf0*/  IMAD.WIDE R28, R17.reuse, 0x2, R12 ;  /* 0x00000002111c7825 */ /* 0x040fe200078e020c */
[----:B------:R-:W-:Y:S01]  /*0d00*/  IADD3 R21, R8, 0xa8, RZ ;  /* 0x000000a808157810 */ /* 0x000fe20007ffe0ff */
[----:B------:R1:W3:Y:S02]  /*0d10*/  LDG.E.EL.U16 R24, desc[UR6][R24.64] ;  /* 0x0000000618187981 */ /* 0x0002e4000c2e1500 */
[----:B0-----:R-:W-:Y:S01]  /*0d20*/  FADD R11, R16, R9 ;  /* 0x00000009100b7221 */ /* 0x001fe20000000000 */
[----:B------:R-:W-:Y:S01]  /*0d30*/  IMAD.WIDE R16, R17, 0x2, R14 ;  /* 0x0000000211107825 */ /* 0x000fe200078e020e */
[----:B------:R-:W-:Y:S01]  /*0d40*/  LOP3.LUT R21, R6, R21, RZ, 0xfc, !PT ;  /* 0x0000001506157212 */ /* 0x000fe200078efcff */
[----:B------:R-:W4:Y:S02]  /*0d50*/  LDG.E.EL.U16 R28, desc[UR6][R28.64] ;  /* 0x000000061c1c7981 */ /* 0x000f24000c2e1500 */
[----:B------:R-:W-:-:S02]  /*0d60*/  HADD2.F32 R26, -RZ, R26.H0_H0 ;  /* 0x2000001aff1a7230 */ /* 0x000fc40000004100 */
[----:B------:R0:W5:Y:S01]  /*0d70*/  LDG.E.EL.U16 R9, desc[UR6][R16.64] ;  /* 0x0000000610097981 */ /* 0x000162000c2e1500 */
[----:B-1----:R-:W-:Y:S01]  /*0d80*/  FFMA R25, R11, R11, R22 ;  /* 0x0000000b0b197223 */ /* 0x002fe20000000016 */
[----:B------:R-:W-:-:S04]  /*0d90*/  IMAD.WIDE R10, R21, 0x2, R14 ;  /* 0x00000002150a7825 */ /* 0x000fc800078e020e */
[----:B0-----:R-:W-:Y:S02]  /*0da0*/  HADD2.F32 R17, -RZ, R23.H0_H0 ;  /* 0x20000017ff117230 */ /* 0x001fe40000004100 */
[----:B------:R-:W-:Y:S02]  /*0db0*/  IMAD.WIDE R22, R21, 0x2, R12 ;  /* 0x0000000215167825 */ /* 0x000fe400078e020c */
[----:B------:R0:W5:Y:S02]  /*0dc0*/  LDG.E.EL.U16 R21, desc[UR6][R10.64] ;  /* 0x000000060a157981 */ /* 0x000164000c2e1500 */
[----:B------:R-:W-:Y:S01]  /*0dd0*/  FADD R26, R26, R17 ;  /* 0x000000111a1a7221 */ /* 0x000fe20000000000 */
[----:B------:R-:W-:Y:S01]  /*0de0*/  IADD3 R17, R8, 0xb0, RZ ;  /* 0x000000b008117810 */ /* 0x000fe20007ffe0ff */
[----:B------:R1:W5:Y:S03]  /*0df0*/  LDG.E.EL.U16 R22, desc[UR6][R22.64] ;  /* 0x0000000616167981 */ /* 0x000366000c2e1500 */
[----:B------:R-:W-:Y:S01]  /*0e00*/  LOP3.LUT R17, R6, R17, RZ, 0xfc, !PT ;  /* 0x0000001106117212 */ /* 0x000fe200078efcff */
[----:B------:R-:W-:Y:S01]  /*0e10*/  FFMA R29, R26, R26, R25 ;  /* 0x0000001a1a1d7223 */ /* 0x000fe20000000019 */
[----:B0-----:R-:W-:-:S03]  /*0e20*/  HADD2.F32 R11, -RZ, R27.H0_H0 ;  /* 0x2000001bff0b7230 */ /* 0x001fc60000004100 */
[----:B------:R-:W-:Y:S01]  /*0e30*/  IMAD.WIDE R26, R17, 0x2, R12 ;  /* 0x00000002111a7825 */ /* 0x000fe200078e020c */
[----:B-1----:R-:W-:-:S03]  /*0e40*/  IADD3 R23, R8, 0xb8, RZ ;  /* 0x000000b808177810 */ /* 0x002fc60007ffe0ff */
[----:B------:R-:W-:Y:S02]  /*0e50*/  HADD2.F32 R18, -RZ, R18.H0_H0 ;  /* 0x20000012ff127230 */ /* 0x000fe40000004100 */
[----:B------:R-:W-:Y:S01]  /*0e60*/  IMAD.WIDE R16, R17, 0x2, R14 ;  /* 0x0000000211107825 */ /* 0x000fe200078e020e */
[----:B------:R-:W5:Y:S03]  /*0e70*/  LDG.E.EL.U16 R26, desc[UR6][R26.64] ;  /* 0x000000061a1a7981 */ /* 0x000f66000c2e1500 */
[----:B------:R-:W-:Y:S01]  /*0e80*/  FADD R18, R18, R11 ;  /* 0x0000000b12127221 */ /* 0x000fe20000000000 */
[----:B------:R-:W-:Y:S01]  /*0e90*/  HADD2.F32 R19, -RZ, R19.H0_H0 ;  /* 0x20000013ff137230 */ /* 0x000fe20000004100 */
[----:B------:R0:W5:Y:S01]  /*0ea0*/  LDG.E.EL.U16 R25, desc[UR6][R16.64] ;  /* 0x0000000610197981 */ /* 0x000162000c2e1500 */
[----:B------:R-:W-:Y:S01]  /*0eb0*/  HADD2.F32 R20, -RZ, R20.H0_H0 ;  /* 0x20000014ff147230 */ /* 0x000fe20000004100 */
[----:B------:R-:W-:-:S02]  /*0ec0*/  LOP3.LUT R11, R6, R23, RZ, 0xfc, !PT ;  /* 0x00000017060b7212 */ /* 0x000fc400078efcff */
[----:B------:R-:W-:Y:S01]  /*0ed0*/  IADD3 R10, R8, 0xc0, RZ ;  /* 0x000000c0080a7810 */ /* 0x000fe20007ffe0ff */
[----:B------:R-:W-:Y:S01]  /*0ee0*/  FFMA R23, R18, R18, R29 ;  /* 0x0000001212177223 */ /* 0x000fe2000000001d */
[----:B------:R-:W-:Y:S01]  /*0ef0*/  FADD R20, R19, R20 ;  /* 0x0000001413147221 */ /* 0x000fe20000000000 */
[----:B------:R-:W-:Y:S01]  /*0f00*/  IMAD.WIDE R18, R11, 0x2, R12 ;  /* 0x000000020b127825 */ /* 0x000fe200078e020c */
[----:B------:R-:W-:-:S03]  /*0f10*/  LOP3.LUT R29, R6, R10, RZ, 0xfc, !PT ;  /* 0x0000000a061d7212 */ /* 0x000fc600078efcff */
[--C-:B------:R-:W-:Y:S02]  /*0f20*/  IMAD.WIDE R10, R11, 0x2, R14.reuse ;  /* 0x000000020b0a7825 */ /* 0x100fe400078e020e */
[----:B------:R-:W5:Y:S02]  /*0f30*/  LDG.E.EL.U16 R18, desc[UR6][R18.64] ;  /* 0x0000000612127981 */ /* 0x000f64000c2e1500 */
[C---:B0-----:R-:W-:Y:S02]  /*0f40*/  IMAD.WIDE R16, R29.reuse, 0x2, R14 ;  /* 0x000000021d107825 */ /* 0x041fe400078e020e */
[----:B------:R0:W5:Y:S02]  /*0f50*/  LDG.E.EL.U16 R27, desc[UR6][R10.64] ;  /* 0x000000060a1b7981 */ /* 0x000164000c2e1500 */
[----:B0-----:R-:W-:Y:S02]  /*0f60*/  IMAD.WIDE R10, R29, 0x2, R12 ;  /* 0x000000021d0a7825 */ /* 0x001fe400078e020c */
[----:B------:R-:W5:Y:S04]  /*0f70*/  LDG.E.EL.U16 R29, desc[UR6][R16.64] ;  /* 0x00000006101d7981 */ /* 0x000f68000c2e1500 */
[----:B------:R0:W5:Y:S01]  /*0f80*/  LDG.E.EL.U16 R19, desc[UR6][R10.64] ;  /* 0x000000060a137981 */ /* 0x000162000c2e1500 */
[----:B------:R-:W-:Y:S01]  /*0f90*/  FFMA R23, R20, R20, R23 ;  /* 0x0000001414177223 */ /* 0x000fe20000000017 */
[----:B--2---:R-:W-:-:S02]  /*0fa0*/  HADD2.F32 R7, -RZ, R7.H0_H0 ;  /* 0x20000007ff077230 */ /* 0x004fc40000004100 */
[----:B---3--:R-:W-:-:S05]  /*0fb0*/  HADD2.F32 R24, -RZ, R24.H0_H0 ;  /* 0x20000018ff187230 */ /* 0x008fca0000004100 */
[----:B------:R-:W-:Y:S01]  /*0fc0*/  FADD R24, R24, R7 ;  /* 0x0000000718187221 */ /* 0x000fe20000000000 */
[----:B------:R-:W-:Y:S01]  /*0fd0*/  IADD3 R7, R8, 0xc8, RZ ;  /* 0x000000c808077810 */ /* 0x000fe20007ffe0ff */
[----:B----4-:R-:W-:-:S03]  /*0fe0*/  HADD2.F32 R28, -RZ, R28.H0_H0 ;  /* 0x2000001cff1c7230 */ /* 0x010fc60000004100 */
[----:B------:R-:W-:Y:S01]  /*0ff0*/  LOP3.LUT R7, R6, R7, RZ, 0xfc, !PT ;  /* 0x0000000706077212 */ /* 0x000fe200078efcff */
[----:B-----5:R-:W-:Y:S02]  /*1000*/  HADD2.F32 R9, -RZ, R9.H0_H0 ;  /* 0x20000009ff097230 */ /* 0x020fe40000004100 */
[----:B------:R-:W-:Y:S02]  /*1010*/  FFMA R23, R24, R24, R23 ;  /* 0x0000001818177223 */ /* 0x000fe40000000017 */
[----:B0-----:R-:W-:-:S04]  /*1020*/  IMAD.WIDE R10, R7, 0x2, R14 ;  /* 0x00000002070a7825 */ /* 0x001fc800078e020e */
[----:B------:R-:W-:Y:S01]  /*1030*/  FADD R28, R28, R9 ;  /* 0x000000091c1c7221 */ /* 0x000fe20000000000 */
[----:B------:R-:W-:Y:S02]  /*1040*/  HADD2.F32 R21, -RZ, R21.H0_H0 ;  /* 0x20000015ff157230 */ /* 0x000fe40000004100 */
[----:B------:R-:W-:Y:S02]  /*1050*/  HADD2.F32 R22, -RZ, R22.H0_H0 ;  /* 0x20000016ff167230 */ /* 0x000fe40000004100 */
[----:B------:R-:W-:Y:S01]  /*1060*/  FFMA R28, R28, R28, R23 ;  /* 0x0000001c1c1c7223 */ /* 0x000fe20000000017 */
[----:B------:R0:W2:Y:S02]  /*1070*/  LDG.E.EL.U16 R9, desc[UR6][R10.64] ;  /* 0x000000060a097981 */ /* 0x0000a4000c2e1500 */
[----:B------:R-:W-:Y:S01]  /*1080*/  FADD R21, R22, R21 ;  /* 0x0000001516157221 */ /* 0x000fe20000000000 */
[----:B------:R-:W-:Y:S01]  /*1090*/  IADD3 R22, R8, 0xd8, RZ ;  /* 0x000000d808167810 */ /* 0x000fe20007ffe0ff */
[----:B------:R-:W-:Y:S01]  /*10a0*/  IMAD.WIDE R16, R7, 0x2, R12 ;  /* 0x0000000207107825 */ /* 0x000fe200078e020c */
[----:B------:R-:W-:-:S03]  /*10b0*/  IADD3 R23, R8, 0xd0, RZ ;  /* 0x000000d008177810 */ /* 0x000fc60007ffe0ff */
[----:B0-----:R-:W-:Y:S01]  /*10c0*/  HADD2.F32 R10, -RZ, R26.H0_H0 ;  /* 0x2000001aff0a7230 */ /* 0x001fe20000004100 */
[C---:B------:R-:W-:Y:S01]  /*10d0*/  LOP3.LUT R26, R6.reuse, R22, RZ, 0xfc, !PT ;  /* 0x00000016061a7212 */ /* 0x040fe200078efcff */
[----:B------:R0:W3:Y:S01]  /*10e0*/  LDG.E.EL.U16 R7, desc[UR6][R16.64] ;  /* 0x0000000610077981 */ /* 0x0000e2000c2e1500 */
[----:B------:R-:W-:Y:S01]  /*10f0*/  HADD2.F32 R25, -RZ, R25.H0_H0 ;  /* 0x20000019ff197230 */ /* 0x000fe20000004100 */
[----:B------:R-:W-:Y:S01]  /*1100*/  LOP3.LUT R23, R6, R23, RZ, 0xfc, !PT ;  /* 0x0000001706177212 */ /* 0x000fe200078efcff */
[----:B------:R-:W-:-:S03]  /*1110*/  FFMA R28, R21, R21, R28 ;  /* 0x00000015151c7223 */ /* 0x000fc6000000001c */
[----:B------:R-:W-:Y:S01]  /*1120*/  FADD R11, R10, R25 ;  /* 0x000000190a0b7221 */ /* 0x000fe20000000000 */
[----:B------:R-:W-:Y:S01]  /*1130*/  IADD3 R10, R8, 0xe0, RZ ;  /* 0x000000e0080a7810 */ /* 0x000fe20007ffe0ff */
[----:B0-----:R-:W-:-:S04]  /*1140*/  IMAD.WIDE R16, R26, 0x2, R12 ;  /* 0x000000021a107825 */ /* 0x001fc800078e020c */
[C---:B------:R-:W-:Y:S01]  /*1150*/  IMAD.WIDE R20, R23.reuse, 0x2, R12 ;  /* 0x0000000217147825 */ /* 0x040fe200078e020c */
[----:B------:R0:W4:Y:S03]  /*1160*/  LDG.E.EL.U16 R25, desc[UR6][R16.64] ;  /* 0x0000000610197981 */ /* 0x000126000c2e1500 */
[----:B------:R-:W-:Y:S01]  /*1170*/  IMAD.WIDE R22, R23, 0x2, R14 ;  /* 0x0000000217167825 */ /* 0x000fe200078e020e */
[----:B------:R1:W5:Y:S03]  /*1180*/  LDG.E.EL.U16 R24, desc[UR6][R20.64] ;  /* 0x0000000614187981 */ /* 0x000366000c2e1500 */
[----:B------:R-:W-:Y:S02]  /*1190*/  HADD2.F32 R18, -RZ, R18.H0_H0 ;  /* 0x20000012ff127230 */ /* 0x000fe40000004100 */
[----:B------:R-:W-:Y:S01]  /*11a0*/  HADD2.F32 R27, -RZ, R27.H0_H0 ;  /* 0x2000001bff1b7230 */ /* 0x000fe20000004100 */
[----:B0-----:R-:W-:Y:S01]  /*11b0*/  LOP3.LUT R17, R6, R10, RZ, 0xfc, !PT ;  /* 0x0000000a06117212 */ /* 0x001fe200078efcff */
[----:B------:R0:W5:Y:S01]  /*11c0*/  LDG.E.EL.U16 R22, desc[UR6][R22.64] ;  /* 0x0000000616167981 */ /* 0x000162000c2e1500 */
[----:B------:R-:W-:Y:S01]  /*11d0*/  FFMA R28, R11, R11, R28 ;  /* 0x0000000b0b1c7223 */ /* 0x000fe2000000001c */
[----:B------:R-:W-:-:S04]  /*11e0*/  IMAD.WIDE R10, R26, 0x2, R14 ;  /* 0x000000021a0a7825 */ /* 0x000fc800078e020e */
[----:B------:R-:W-:Y:S01]  /*11f0*/  FADD R27, R18, R27 ;  /* 0x0000001b121b7221 */ /* 0x000fe20000000000 */
[C---:B-1----:R-:W-:Y:S01]  /*1200*/  IMAD.WIDE R20, R17.reuse, 0x2, R12 ;  /* 0x0000000211147825 */ /* 0x042fe200078e020c */
[----:B------:R-:W5:Y:S01]  /*1210*/  LDG.E.EL.U16 R26, desc[UR6][R10.64] ;  /* 0x000000060a1a7981 */ /* 0x000f62000c2e1500 */
[----:B0-----:R-:W-:Y:S02]  /*1220*/  IADD3 R23, R8, 0xe8, RZ ;  /* 0x000000e808177810 */ /* 0x001fe40007ffe0ff */
[----:B------:R-:W-:Y:S01]  /*1230*/  IMAD.WIDE R16, R17, 0x2, R14 ;  /* 0x0000000211107825 */ /* 0x000fe200078e020e */
[----:B------:R-:W-:Y:S01]  /*1240*/  IADD3 R8, R8, 0xf0, RZ ;  /* 0x000000f008087810 */ /* 0x000fe20007ffe0ff */
[----:B------:R0:W5:Y:S02]  /*1250*/  LDG.E.EL.U16 R20, desc[UR6][R20.64] ;  /* 0x0000000614147981 */ /* 0x000164000c2e1500 */
[----:B------:R-:W-:Y:S02]  /*1260*/  HADD2.F32 R19, -RZ, R19.H0_H0 ;  /* 0x20000013ff137230 */ /* 0x000fe40000004100 */
[----:B------:R-:W-:Y:S01]  /*1270*/  HADD2.F32 R18, -RZ, R29.H0_H0 ;  /* 0x2000001dff127230 */ /* 0x000fe20000004100 */
[----:B------:R-:W-:-:S02]  /*1280*/  LOP3.LUT R29, R6, R23, RZ, 0xfc, !PT ;  /* 0x00000017061d7212 */ /* 0x000fc400078efcff */
[----:B------:R1:W5:Y:S02]  /*1290*/  LDG.E.EL.U16 R23, desc[UR6][R16.64] ;  /* 0x0000000610177981 */ /* 0x000364000c2e1500 */
[----:B0-----:R-:W-:Y:S01]  /*12a0*/  FADD R21, R19, R18 ;  /* 0x0000001213157221 */ /* 0x001fe20000000000 */
[----:B------:R-:W-:-:S04]  /*12b0*/  IMAD.WIDE R18, R29, 0x2, R12 ;  /* 0x000000021d127825 */ /* 0x000fc800078e020c */
[----:B------:R-:W-:Y:S01]  /*12c0*/  FFMA R27, R27, R27, R28 ;  /* 0x0000001b1b1b7223 */ /* 0x000fe2000000001c */
[----:B------:R-:W-:Y:S01]  /*12d0*/  IMAD.WIDE R10, R29, 0x2, R14 ;  /* 0x000000021d0a7825 */ /* 0x000fe200078e020e */
[----:B-1----:R-:W-:Y:S01]  /*12e0*/  LOP3.LUT R17, R6, R8, RZ, 0xfc, !PT ;  /* 0x0000000806117212 */ /* 0x002fe200078efcff */
[----:B------:R-:W5:Y:S04]  /*12f0*/  LDG.E.EL.U16 R18, desc[UR6][R18.64] ;  /* 0x0000000612127981 */ /* 0x000f68000c2e1500 */
[C---:B------:R-:W-:Y:S01]  /*1300*/  IMAD.WIDE R28, R17.reuse, 0x2, R12 ;  /* 0x00000002111c7825 */ /* 0x040fe200078e020c */
[----:B------:R-:W5:Y:S03]  /*1310*/  LDG.E.EL.U16 R10, desc[UR6][R10.64] ;  /* 0x000000060a0a7981 */ /* 0x000f66000c2e1500 */
[----:B------:R-:W-:-:S02]  /*1320*/  IMAD.WIDE R16, R17, 0x2, R14 ;  /* 0x0000000211107825 */ /* 0x000fc400078e020e */
[----:B------:R-:W5:Y:S04]  /*1330*/  LDG.E.EL.U16 R28, desc[UR6][R28.64] ;  /* 0x000000061c1c7981 */ /* 0x000f68000c2e1500 */
[----:B------:R-:W5:Y:S01]  /*1340*/  LDG.E.EL.U16 R16, desc[UR6][R16.64] ;  /* 0x0000000610107981 */ /* 0x000f62000c2e1500 */
[----:B------:R-:W-:Y:S01]  /*1350*/  FFMA R27, R21, R21, R27 ;  /* 0x00000015151b7223 */ /* 0x000fe2000000001b */
[----:B------:R-:W-:Y:S01]  /*1360*/  ISETP.GE.U32.AND P0, PT, R8, 0xff8, PT ;  /* 0x00000ff80800780c */ /* 0x000fe20003f06070 */
[----:B--2---:R-:W-:Y:S02]  /*1370*/  HADD2.F32 R9, -RZ, R9.H0_H0 ;  /* 0x20000009ff097230 */ /* 0x004fe40000004100 */
[----:B---3--:R-:W-:-:S05]  /*1380*/  HADD2.F32 R7, -RZ, R7.H0_H0 ;  /* 0x20000007ff077230 */ /* 0x008fca0000004100 */
[----:B------:R-:W-:-:S04]  /*1390*/  FADD R7, R7, R9 ;  /* 0x0000000907077221 */ /* 0x000fc80000000000 */
[----:B------:R-:W-:Y:S01]  /*13a0*/  FFMA R27, R7, R7, R27 ;  /* 0x00000007071b7223 */ /* 0x000fe2000000001b */
[----:B----4-:R-:W-:Y:S02]  /*13b0*/  HADD2.F32 R25, -RZ, R25.H0_H0 ;  /* 0x20000019ff197230 */ /* 0x010fe40000004100 */
[----:B-----5:R-:W-:Y:S02]  /*13c0*/  HADD2.F32 R24, -RZ, R24.H0_H0 ;  /* 0x20000018ff187230 */ /* 0x020fe40000004100 */
[----:B------:R-:W-:-:S05]  /*13d0*/  HADD2.F32 R9, -RZ, R22.H0_H0 ;  /* 0x20000016ff097230 */ /* 0x000fca0000004100 */
[----:B------:R-:W-:Y:S01]  /*13e0*/  FADD R24, R24, R9 ;  /* 0x0000000918187221 */ /* 0x000fe20000000000 */
[----:B------:R-:W-:-:S03]  /*13f0*/  HADD2.F32 R26, -RZ, R26.H0_H0 ;  /* 0x2000001aff1a7230 */ /* 0x000fc60000004100 */
[----:B------:R-:W-:Y:S02]  /*1400*/  FFMA R27, R24, R24, R27 ;  /* 0x00000018181b7223 */ /* 0x000fe4000000001b */
[----:B------:R-:W-:Y:S01]  /*1410*/  FADD R26, R25, R26 ;  /* 0x0000001a191a7221 */ /* 0x000fe20000000000 */
[----:B------:R-:W-:Y:S02]  /*1420*/  HADD2.F32 R20, -RZ, R20.H0_H0 ;  /* 0x20000014ff147230 */ /* 0x000fe40000004100 */
[----:B------:R-:W-:Y:S02]  /*1430*/  HADD2.F32 R23, -RZ, R23.H0_H0 ;  /* 0x20000017ff177230 */ /* 0x000fe40000004100 */
[----:B------:R-:W-:-:S03]  /*1440*/  FFMA R27, R26, R26, R27 ;  /* 0x0000001a1a1b7223 */ /* 0x000fc6000000001b */
[----:B------:R-:W-:Y:S01]  /*1450*/  FADD R20, R20, R23 ;  /* 0x0000001714147221 */ /* 0x000fe20000000000 */
[----:B------:R-:W-:Y:S02]  /*1460*/  HADD2.F32 R18, -RZ, R18.H0_H0 ;  /* 0x20000012ff127230 */ /* 0x000fe40000004100 */
[----:B------:R-:W-:Y:S02]  /*1470*/  HADD2.F32 R9, -RZ, R10.H0_H0 ;  /* 0x2000000aff097230 */ /* 0x000fe40000004100 */
[----:B------:R-:W-:Y:S01]  /*1480*/  FFMA R27, R20, R20, R27 ;  /* 0x00000014141b7223 */ /* 0x000fe2000000001b */
[----:B------:R-:W-:Y:S02]  /*1490*/  HADD2.F32 R28, -RZ, R28.H0_H0 ;  /* 0x2000001cff1c7230 */ /* 0x000fe40000004100 */
[----:B------:R-:W-:Y:S01]  /*14a0*/  FADD R18, R18, R9 ;  /* 0x0000000912127221 */ /* 0x000fe20000000000 */
[----:B------:R-:W-:-:S03]  /*14b0*/  HADD2.F32 R7, -RZ, R16.H0_H0 ;  /* 0x20000010ff077230 */ /* 0x000fc60000004100 */
[----:B------:R-:W-:Y:S02]  /*14c0*/  FFMA R18, R18, R18, R27 ;  /* 0x0000001212127223 */ /* 0x000fe4000000001b */
[----:B------:R-:W-:-:S04]  /*14d0*/  FADD R7, R28, R7 ;  /* 0x000000071c077221 */ /* 0x000fc80000000000 */
[----:B------:R-:W-:Y:S01]  /*14e0*/  FFMA R29, R7, R7, R18 ;  /* 0x00000007071d7223 */ /* 0x000fe20000000012 */
[----:B------:R-:W-:Y:S06]  /*14f0*/  @!P0 BRA `(.L_x_1) ;  /* 0xffffffec00488947 */ /* 0x000fec000383ffff */
.L_x_0:
[----:B------:R-:W-:Y:S05]  /*1500*/  WARPSYNC.ALL ;  /* 0x0000000000007948 */ /* 0x000fea0003800000 */
[----:B------:R-:W1:Y:S01]  /*1510*/  SHFL.BFLY PT, R8, R29, 0x4, 0x1f ;  /* 0x0c801f001d087f89 */ /* 0x000e6200000e0000 */
[----:B------:R-:W2:Y:S01]  /*1520*/  LDC.64 R14, c[0x0][0x210] ;  /* 0x00008400ff0e7b82 */ /* 0x000ea20000000a00 */
[----:B------:R-:W-:Y:S02]  /*1530*/  MOV R18, 0x39800000 ;  /* 0x3980000000127802 */ /* 0x000fe40000000f00 */
[----:B------:R-:W-:Y:S02]  /*1540*/  LOP3.LUT P0, RZ, R0, 0x3c, RZ, 0xc0, !PT ;  /* 0x0000003c00ff7812 */ /* 0x000fe4000780c0ff */
[----:B------:R-:W-:-:S03]  /*1550*/  LOP3.LUT R3, R3, 0x3, R0, 0xf8, !PT ;  /* 0x0000000303037812 */ /* 0x000fc600078ef800 */
[----:B------:R-:W3:Y:S01]  /*1560*/  LDC.64 R12, c[0x0][0x228] ;  /* 0x00008a00ff0c7b82 */ /* 0x000ee20000000a00 */
[C---:B------:R-:W-:Y:S01]  /*1570*/  ISETP.LT.AND P0, PT, R3.reuse, UR8, !P0 ;  /* 0x0000000803007c0c */ /* 0x040fe2000c701270 */
[----:B-1----:R-:W-:Y:S01]  /*1580*/  FADD R8, R8, R29 ;  /* 0x0000001d08087221 */ /* 0x002fe20000000000 */
[----:B--2---:R-:W-:-:S04]  /*1590*/  IMAD.WIDE R14, R3, 0x4, R14 ;  /* 0x00000004030e7825 */ /* 0x004fc800078e020e */
[----:B------:R-:W1:Y:S01]  /*15a0*/  SHFL.BFLY PT, R7, R8, 0x2, 0x1f ;  /* 0x0c401f0008077f89 */ /* 0x000e6200000e0000 */
[----:B------:R-:W2:Y:S01]  /*15b0*/  S2UR UR5, SR_CgaCtaId ;  /* 0x00000000000579c3 */ /* 0x000ea20000008800 */
[----:B---3--:R-:W-:-:S05]  /*15c0*/  IMAD.WIDE.U32 R12, R5, 0x2, R12 ;  /* 0x00000002050c7825 */ /* 0x008fca00078e000c */
[----:B------:R-:W-:Y:S02]  /*15d0*/  MOV R5, R13 ;  /* 0x0000000d00057202 */ /* 0x000fe40000000f00 */
[----:B------:R-:W-:Y:S01]  /*15e0*/  MOV R13, 0xfffffff8 ;  /* 0xfffffff8000d7802 */ /* 0x000fe20000000f00 */
[----:B-1----:R-:W-:Y:S01]  /*15f0*/  FADD R9, R8, R7 ;  /* 0x0000000708097221 */ /* 0x002fe20000000000 */
[----:B------:R-:W-:-:S04]  /*1600*/  LOP3.LUT R7, R0, 0x3, RZ, 0xc0, !PT ;  /* 0x0000000300077812 */ /* 0x000fc800078ec0ff */
[----:B------:R-:W1:Y:S01]  /*1610*/  SHFL.BFLY PT, R10, R9, 0x1, 0x1f ;  /* 0x0c201f00090a7f89 */ /* 0x000e6200000e0000 */
[----:B------:R-:W-:Y:S02]  /*1620*/  UMOV UR4, 0x400 ;  /* 0x0000040000047882 */ /* 0x000fe40000000000 */
[----:B--2---:R-:W-:-:S06]  /*1630*/  UPRMT UR4, UR5, 0x654, UR4 ;  /* 0x0000065405047896 */ /* 0x004fcc0008000004 */
[----:B------:R-:W-:Y:S02]  /*1640*/  LEA R11, R2, UR4, 0x2 ;  /* 0x00000004020b7c11 */ /* 0x000fe4000f8e10ff */
[----:B------:R-:W-:Y:S01]  /*1650*/  LEA R7, R7, UR4, 0x2 ;  /* 0x0000000407077c11 */ /* 0x000fe2000f8e10ff */
[----:B------:R-:W2:Y:S01]  /*1660*/  LDC.64 R2, c[0x0][0x218] ;  /* 0x00008600ff027b82 */ /* 0x000ea20000000a00 */
[----:B-1----:R-:W-:-:S07]  /*1670*/  FADD R16, R9, R10 ;  /* 0x0000000a09107221 */ /* 0x002fce0000000000 */
[----:B------:R-:W2:Y:S01]  /*1680*/  LDC.64 R8, c[0x0][0x220] ;  /* 0x00008800ff087b82 */ /* 0x000ea20000000a00 */
[----:B------:R1:W-:Y:S07]  /*1690*/  STS [R11], R16 ;  /* 0x000000100b007388 */ /* 0x0003ee0000000800 */
[----:B------:R-:W-:Y:S08]  /*16a0*/  BAR.SYNC.DEFER_BLOCKING 0x0 ;  /* 0x0000000000007b1d */ /* 0x000ff00000010000 */
[----:B-1----:R-:W2:Y:S01]  /*16b0*/  LDC.64 R10, c[0x0][0x230] ;  /* 0x00008c00ff0a7b82 */ /* 0x002ea20000000a00 */
[-C--:B------:R-:W-:Y:S01]  /*16c0*/  FFMA R16, R16, R18.reuse, 9.9999997473787516356e-06 ;  /* 0x3727c5ac10107423 */ /* 0x080fe20000000012 */
[----:B------:R-:W1:Y:S02]  /*16d0*/  LDS R7, [R7] ;  /* 0x0000000007077984 */ /* 0x000e640000000800 */
[----:B-1----:R-:W-:Y:S01]  /*16e0*/  FFMA R17, R7, R18, 9.9999997473787516356e-06 ;  /* 0x3727c5ac07117423 */ /* 0x002fe20000000012 */
[----:B------:R-:W-:-:S05]  /*16f0*/  MOV R7, 0xffffffff ;  /* 0xffffffff00077802 */ /* 0x000fca0000000f00 */
[----:B------:R-:W1:Y:S01]  /*1700*/  MUFU.RSQ R17, R17 ;  /* 0x0000001100117308 */ /* 0x000e620000001400 */
[----:B------:R-:W-:Y:S06]  /*1710*/  BAR.SYNC.DEFER_BLOCKING 0x0 ;  /* 0x0000000000007b1d */ /* 0x000fec0000010000 */
[----:B-1----:R4:W-:Y:S01]  /*1720*/  @P0 STG.E desc[UR6][R14.64], R17 ;  /* 0x000000110e000986 */ /* 0x0029e2000c101906 */
[----:B------:R-:W-:Y:S02]  /*1730*/  LOP3.LUT P0, RZ, R0, 0x20, RZ, 0xc0, !PT ;  /* 0x0000002000ff7812 */ /* 0x000fe4000780c0ff */
[----:B------:R4:W0:Y:S02]  /*1740*/  MUFU.RSQ R0, R16 ;  /* 0x0000001000007308 */ /* 0x0008240000001400 */
[----:B------:R-:W-:-:S02]  /*1750*/  ISETP.LT.AND P0, PT, R4, UR8, !P0 ;  /* 0x0000000804007c0c */ /* 0x000fc4000c701270 */
[----:B--2---:R-:W-:-:S11]  /*1760*/  MOV R4, R12 ;  /* 0x0000000c00047202 */ /* 0x004fd60000000f00 */
.L_x_2:
[----:B------:R-:W-:Y:S01]  /*1770*/  IADD3 R13, P2, R13, 0x8, RZ ;  /* 0x000000080d0d7810 */ /* 0x000fe20007f5e0ff */
[----:B------:R-:W2:Y:S01]  /*1780*/  LDG.E.EL.U16 R12, desc[UR6][R4.64] ;  /* 0x00000006040c7981 */ /* 0x000ea2000c2e1500 */
[----:B------:R-:W-:Y:S02]  /*1790*/  PRMT R18, RZ, 0x7610, R18 ;  /* 0x00007610ff127816 */ /* 0x000fe40000000012 */
[----:B------:R-:W-:Y:S02]  /*17a0*/  LOP3.LUT R21, R6, R13, RZ, 0xfc, !PT ;  /* 0x0000000d06157212 */ /* 0x000fe400078efcff */
[----:B0-----:R-:W-:-:S03]  /*17b0*/  PRMT R19, RZ, 0x7610, R19 ;  /* 0x00007610ff137816 */ /* 0x001fc60000000013 */
[----:B----4-:R-:W-:-:S04]  /*17c0*/  IMAD.WIDE R14, R21, 0x2, R2 ;  /* 0x00000002150e7825 */ /* 0x010fc800078e0202 */
[C---:B------:R-:W-:Y:S01]  /*17d0*/  IMAD.WIDE R16, R21.reuse, 0x2, R8 ;  /* 0x0000000215107825 */ /* 0x040fe200078e0208 */
[----:B------:R0:W3:Y:S04]  /*17e0*/  @!P1 LDG.E.EF.U16 R18, desc[UR6][R14.64] ;  /* 0x000000060e129981 */ /* 0x0000e8000c0e1500 */
[----:B------:R-:W4:Y:S01]  /*17f0*/  @!P1 LDG.E.EF.U16 R19, desc[UR6][R16.64] ;  /* 0x0000000610139981 */ /* 0x000f22000c0e1500 */
[----:B------:R-:W-:Y:S01]  /*1800*/  IADD3.X R7, RZ, R7, RZ, P2, !PT ;  /* 0x00000007ff077210 */ /* 0x000fe200017fe4ff */
[----:B0-----:R-:W-:Y:S01]  /*1810*/  IMAD.WIDE R14, R21, 0x2, R10 ;  /* 0x00000002150e7825 */ /* 0x001fe200078e020a */
[----:B------:R-:W-:-:S04]  /*1820*/  ISETP.GE.U32.AND P2, PT, R13, 0xff8, PT ;  /* 0x00000ff80d00780c */ /* 0x000fc80003f46070 */
[----:B------:R-:W-:Y:S02]  /*1830*/  ISETP.GE.U32.AND.EX P2, PT, R7, RZ, PT, P2 ;  /* 0x000000ff0700720c */ /* 0x000fe40003f46120 */
[----:B------:R-:W-:-:S04]  /*1840*/  IADD3 R4, P3, R4, 0x10, RZ ;  /* 0x0000001004047810 */ /* 0x000fc80007f7e0ff */
[----:B------:R-:W-:Y:S01]  /*1850*/  IADD3.X R5, RZ, R5, RZ, P3, !PT ;  /* 0x00000005ff057210 */ /* 0x000fe20001ffe4ff */
[----:B--2---:R-:W-:Y:S02]  /*1860*/  HADD2.F32 R12, -RZ, R12.H0_H0 ;  /* 0x2000000cff0c7230 */ /* 0x004fe40000004100 */
[----:B---3--:R-:W-:Y:S02]  /*1870*/  HADD2.F32 R18, -RZ, R18.H0_H0 ;  /* 0x20000012ff127230 */ /* 0x008fe40000004100 */
[----:B----4-:R-:W-:-:S05]  /*1880*/  HADD2.F32 R19, -RZ, R19.H0_H0 ;  /* 0x20000013ff137230 */ /* 0x010fca0000004100 */
[----:B------:R-:W-:-:S04]  /*1890*/  FADD R19, R18, R19 ;  /* 0x0000001312137221 */ /* 0x000fc80000000000 */
[----:B------:R-:W-:-:S04]  /*18a0*/  FMUL R19, R0, R19 ;  /* 0x0000001300137220 */ /* 0x000fc80000400000 */
[----:B------:R-:W-:-:S05]  /*18b0*/  FMUL R19, R12, R19 ;  /* 0x000000130c137220 */ /* 0x000fca0000400000 */
[----:B------:R-:W-:-:S05]  /*18c0*/  F2FP.F16.F32.PACK_AB R19, RZ, R19 ;  /* 0x00000013ff13723e */ /* 0x000fca00000000ff */
[----:B------:R0:W-:Y:S01]  /*18d0*/  @P0 STG.E.U16 desc[UR6][R14.64], R19 ;  /* 0x000000130e000986 */ /* 0x0001e2000c101506 */
[----:B------:R-:W-:Y:S05]  /*18e0*/  @!P2 BRA `(.L_x_2) ;  /* 0xfffffffc00a0a947 */ /* 0x000fea000383ffff */
[----:B------:R-:W-:Y:S05]  /*18f0*/  EXIT ;  /* 0x000000000000794d */ /* 0x000fea0003800000 */
.L_x_3:
[----:B------:R-:W-:-:S00]  /*1900*/  BRA `(.L_x_3) ;  /* 0xfffffffc00fc7947 */ /* 0x000fc0000383ffff */
[----:B------:R-:W-:-:S00]  /*1910*/  NOP ;  /* 0x0000000000007918 */ /* 0x000fc00000000000 */
        /* <DEDUP_REMOVED lines=14> */
.L_x_4:


//--------------------- .nv.global.init           --------------------------
	.section	.nv.global.init,"aw",@progbits
.nv.global.init:
	.type		_$_str,@object
	.size		_$_str,(.L_0 - _$_str)
_$_str:
        /*0000*/ 	.byte	0x5f, 0x5f, 0x43, 0x55, 0x44, 0x41, 0x5f, 0x46, 0x54, 0x5a, 0x00
.L_0:


//--------------------- .nv.shared.triton_red_fused__to_copy_add_mean_mul_pow_rsqrt_6 --------------------------
	.section	.nv.shared.triton_red_fused__to_copy_add_mean_mul_pow_rsqrt_6,"aw",@nobits
	.sectionflags	@""
	.align	16
	.zero		1024


//--------------------- .nv.constant0.triton_red_fused__to_copy_add_mean_mul_pow_rsqrt_6 --------------------------
	.section	.nv.constant0.triton_red_fused__to_copy_add_mean_mul_pow_rsqrt_6,"a",@progbits
	.sectionflags	@""
	.align	4
.nv.constant0.triton_red_fused__to_copy_add_mean_mul_pow_rsqrt_6:
	.zero		584
